//
// Generated by NVIDIA NVVM Compiler
//
// Compiler Build ID: CL-36424714
// Cuda compilation tools, release 13.0, V13.0.88
// Based on NVVM 20.0.0
//

.version 9.0
.target sm_100
.address_size 64

	// .globl	_Z11bubble_sortPii

.visible .entry _Z11bubble_sortPii(
	.param .u64 .ptr .align 1 _Z11bubble_sortPii_param_0,
	.param .u32 _Z11bubble_sortPii_param_1
)
{
	.reg .pred 	%p<4>;
	.reg .b32 	%r<13>;
	.reg .b64 	%rd<7>;

	ld.param.u64 	%rd4, [_Z11bubble_sortPii_param_0];
	ld.param.u32 	%r6, [_Z11bubble_sortPii_param_1];
	cvta.to.global.u64 	%rd1, %rd4;
	mov.u32 	%r7, %tid.x;
	mov.u32 	%r8, %ctaid.x;
	mov.u32 	%r9, %ntid.x;
	mad.lo.s32 	%r1, %r8, %r9, %r7;
	and.b32  	%r10, %r6, 1;
	setp.eq.b32 	%p1, %r10, 1;
	@%p1 bra 	$L__BB0_3;
	shl.b32 	%r12, %r1, 1;
	mul.wide.s32 	%rd6, %r12, 4;
	add.s64 	%rd2, %rd1, %rd6;
	ld.global.u32 	%r2, [%rd2];
	ld.global.u32 	%r3, [%rd2+4];
	setp.le.s32 	%p3, %r2, %r3;
	@%p3 bra 	$L__BB0_5;
	st.global.u32 	[%rd2], %r3;
	st.global.u32 	[%rd2+4], %r2;
	bra.uni 	$L__BB0_5;
$L__BB0_3:
	shl.b32 	%r11, %r1, 1;
	mul.wide.s32 	%rd5, %r11, 4;
	add.s64 	%rd3, %rd1, %rd5;
	ld.global.u32 	%r4, [%rd3+4];
	ld.global.u32 	%r5, [%rd3+8];
	setp.le.s32 	%p2, %r4, %r5;
	@%p2 bra 	$L__BB0_5;
	st.global.u32 	[%rd3+4], %r5;
	st.global.u32 	[%rd3+8], %r4;
$L__BB0_5:
	ret;

}


// ===== COMPILED SASS (sm_100) =====

	.target	sm_100

	.elftype	@"ET_EXEC"


//--------------------- .note.nv.tkinfo           --------------------------
	.section	.note.nv.tkinfo,"",@"SHT_NOTE"
	.sectionflags	@"SHF_NOTE_NV_TKINFO"
	.tkinfo
        /*0018*/ 	.word	0x00000002
        /*0030*/ 	.string	""
        /*0030*/ 	.string	"ptxas"
        /*0030*/ 	.string	"Cuda compilation tools, release 13.0, V13.0.88"
        /*0030*/ 	.string	"Build cuda_13.0.r13.0/compiler.36424714_0"
        /*0030*/ 	.string	"-arch sm_100 -m 64 "



//--------------------- .note.nv.cuinfo           --------------------------
	.section	.note.nv.cuinfo,"",@"SHT_NOTE"
	.sectionflags	@"SHF_NOTE_NV_CUINFO"
        /*0018*/ 	.short	0x0002
        /*001a*/ 	.short	0x0064
        /*001c*/ 	.short	0x0082
	.zero		2


//--------------------- .nv.info                  --------------------------
	.section	.nv.info,"",@"SHT_CUDA_INFO"
	.align	4


	//----- nvinfo : EIATTR_REGCOUNT
	.align		4
        /*0000*/ 	.byte	0x04, 0x2f
        /*0002*/ 	.short	(.L_1 - .L_0)
	.align		4
.L_0:
        /*0004*/ 	.word	index@(_Z11bubble_sortPii)
        /*0008*/ 	.word	0x00000008


	//----- nvinfo : EIATTR_FRAME_SIZE
	.align		4
.L_1:
        /*000c*/ 	.byte	0x04, 0x11
        /*000e*/ 	.short	(.L_3 - .L_2)
	.align		4
.L_2:
        /*0010*/ 	.word	index@(_Z11bubble_sortPii)
        /*0014*/ 	.word	0x00000000


	//----- nvinfo : EIATTR_MIN_STACK_SIZE
	.align		4
.L_3:
        /*0018*/ 	.byte	0x04, 0x12
        /*001a*/ 	.short	(.L_5 - .L_4)
	.align		4
.L_4:
        /*001c*/ 	.word	index@(_Z11bubble_sortPii)
        /*0020*/ 	.word	0x00000000
.L_5:


//--------------------- .nv.compat                --------------------------
	.section	.nv.compat,"",@"SHT_CUDA_COMPAT_INFO"
	.align	4
        /*0000*/ 	.byte	0x02, 0x09, 0x00, 0x00, 0x02, 0x02, 0x01, 0x00, 0x02, 0x05, 0x05, 0x00, 0x03, 0x07, 0x01, 0x01
        /*0010*/ 	.byte	0x02, 0x03, 0x00, 0x00, 0x02, 0x06, 0x01, 0x00, 0x04, 0x0b, 0x08, 0x00, 0x09, 0x00, 0x00, 0x00
        /*0020*/ 	.byte	0x00, 0x00, 0x00, 0x00


//--------------------- .nv.info._Z11bubble_sortPii --------------------------
	.section	.nv.info._Z11bubble_sortPii,"",@"SHT_CUDA_INFO"
	.sectionflags	@""
	.align	4


	//----- nvinfo : EIATTR_CUDA_API_VERSION
	.align		4
        /*0000*/ 	.byte	0x04, 0x37
        /*0002*/ 	.short	(.L_7 - .L_6)
.L_6:
        /*0004*/ 	.word	0x00000082


	//----- nvinfo : EIATTR_KPARAM_INFO
	.align		4
.L_7:
        /*0008*/ 	.byte	0x04, 0x17
        /*000a*/ 	.short	(.L_9 - .L_8)
.L_8:
        /*000c*/ 	.word	0x00000000
        /*0010*/ 	.short	0x0001
        /*0012*/ 	.short	0x0008
        /*0014*/ 	.byte	0x00, 0xf0, 0x11, 0x00


	//----- nvinfo : EIATTR_KPARAM_INFO
	.align		4
.L_9:
        /*0018*/ 	.byte	0x04, 0x17
        /*001a*/ 	.short	(.L_11 - .L_10)
.L_10:
        /*001c*/ 	.word	0x00000000
        /*0020*/ 	.short	0x0000
        /*0022*/ 	.short	0x0000
        /*0024*/ 	.byte	0x00, 0xf5, 0x21, 0x00


	//----- nvinfo : EIATTR_SPARSE_MMA_MASK
	.align		4
.L_11:
        /*0028*/ 	.byte	0x03, 0x50
        /*002a*/ 	.short	0x0000


	//----- nvinfo : EIATTR_MAXREG_COUNT
	.align		4
        /*002c*/ 	.byte	0x03, 0x1b
        /*002e*/ 	.short	0x00ff


	//----- nvinfo : EIATTR_MERCURY_ISA_VERSION
	.align		4
        /*0030*/ 	.byte	0x03, 0x5f
        /*0032*/ 	.short	0x0101


	//----- nvinfo : EIATTR_VRC_CTA_INIT_COUNT
	.align		4
        /*0034*/ 	.byte	0x02, 0x4a
	.zero		1
	.zero		1


	//----- nvinfo : EIATTR_EXIT_INSTR_OFFSETS
	.align		4
        /*0038*/ 	.byte	0x04, 0x1c
        /*003a*/ 	.short	(.L_13 - .L_12)


	//   ....[0]....
.L_12:
        /*003c*/ 	.word	0x00000100


	//   ....[1]....
        /*0040*/ 	.word	0x00000130


	//   ....[2]....
        /*0044*/ 	.word	0x000001a0


	//   ....[3]....
        /*0048*/ 	.word	0x000001d0


	//----- nvinfo : EIATTR_CBANK_PARAM_SIZE
	.align		4
.L_13:
        /*004c*/ 	.byte	0x03, 0x19
        /*004e*/ 	.short	0x000c


	//----- nvinfo : EIATTR_PARAM_CBANK
	.align		4
        /*0050*/ 	.byte	0x04, 0x0a
        /*0052*/ 	.short	(.L_15 - .L_14)
	.align		4
.L_14:
        /*0054*/ 	.word	index@(.nv.constant0._Z11bubble_sortPii)
        /*0058*/ 	.short	0x0380
        /*005a*/ 	.short	0x000c


	//----- nvinfo : EIATTR_SW_WAR
	.align		4
.L_15:
        /*005c*/ 	.byte	0x04, 0x36
        /*005e*/ 	.short	(.L_17 - .L_16)
.L_16:
        /*0060*/ 	.word	0x00000008
.L_17:


//--------------------- .nv.callgraph             --------------------------
	.section	.nv.callgraph,"",@"SHT_CUDA_CALLGRAPH"
	.align	4
	.sectionentsize	8
	.align		4
        /*0000*/ 	.word	0x00000000
	.align		4
        /*0004*/ 	.word	0xffffffff
	.align		4
        /*0008*/ 	.word	0x00000000
	.align		4
        /*000c*/ 	.word	0xfffffffe
	.align		4
        /*0010*/ 	.word	0x00000000
	.align		4
        /*0014*/ 	.word	0xfffffffd
	.align		4
        /*0018*/ 	.word	0x00000000
	.align		4
        /*001c*/ 	.word	0xfffffffc


//--------------------- .text._Z11bubble_sortPii  --------------------------
	.section	.text._Z11bubble_sortPii,"ax",@progbits
	.align	128
        .global         _Z11bubble_sortPii
        .type           _Z11bubble_sortPii,@function
        .size           _Z11bubble_sortPii,(.L_x_2 - _Z11bubble_sortPii)
        .other          _Z11bubble_sortPii,@"STO_CUDA_ENTRY STV_DEFAULT"
_Z11bubble_sortPii:
.text._Z11bubble_sortPii:
[----:B------:R-:W-:Y:S01]  /*0000*/  LDC R1, c[0x0][0x37c] ;  /* 0x0000df00ff017b82 */ /* 0x000fe20000000800 */
[----:B------:R-:W0:Y:S01]  /*0010*/  LDCU UR4, c[0x0][0x388] ;  /* 0x00007100ff0477ac */ /* 0x000e220008000800 */
[----:B------:R-:W1:Y:S06]  /*0020*/  S2R R0, SR_TID.X ;  /* 0x0000000000007919 */ /* 0x000e6c0000002100 */
[----:B------:R-:W1:Y:S08]  /*0030*/  S2UR UR6, SR_CTAID.X ;  /* 0x00000000000679c3 */ /* 0x000e700000002500 */
[----:B------:R-:W1:Y:S01]  /*0040*/  LDC R3, c[0x0][0x360] ;  /* 0x0000d800ff037b82 */ /* 0x000e620000000800 */
[----:B0-----:R-:W-:-:S04]  /*0050*/  ULOP3.LUT UR4, UR4, 0x1, URZ, 0xc0, !UPT ;  /* 0x0000000104047892 */ /* 0x001fc8000f8ec0ff */
[----:B------:R-:W-:-:S07]  /*0060*/  UISETP.NE.U32.AND UP0, UPT, UR4, 0x1, UPT ;  /* 0x000000010400788c */ /* 0x000fce000bf05070 */
[----:B------:R-:W0:Y:S01]  /*0070*/  LDCU.64 UR4, c[0x0][0x358] ;  /* 0x00006b00ff0477ac */ /* 0x000e220008000a00 */
[----:B-1----:R-:W-:Y:S01]  /*0080*/  IMAD R0, R3, UR6, R0 ;  /* 0x0000000603007c24 */ /* 0x002fe2000f8e0200 */
[----:B0-----:R-:W-:Y:S06]  /*0090*/  BRA.U !UP0, `(.L_x_0) ;  /* 0x0000000108287547 */ /* 0x001fec000b800000 */
[----:B------:R-:W0:Y:S01]  /*00a0*/  LDC.64 R2, c[0x0][0x380] ;  /* 0x0000e000ff027b82 */ /* 0x000e220000000a00 */
[----:B------:R-:W-:-:S05]  /*00b0*/  SHF.L.U32 R5, R0, 0x1, RZ ;  /* 0x0000000100057819 */ /* 0x000fca00000006ff */
[----:B0-----:R-:W-:-:S05]  /*00c0*/  IMAD.WIDE R2, R5, 0x4, R2 ;  /* 0x0000000405027825 */ /* 0x001fca00078e0202 */
[----:B------:R-:W2:Y:S04]  /*00d0*/  LDG.E R5, desc[UR4][R2.64] ;  /* 0x0000000402057981 */ /* 0x000ea8000c1e1900 */
[----:B------:R-:W2:Y:S02]  /*00e0*/  LDG.E R0, desc[UR4][R2.64+0x4] ;  /* 0x0000040402007981 */ /* 0x000ea4000c1e1900 */
[----:B--2---:R-:W-:-:S13]  /*00f0*/  ISETP.GT.AND P0, PT, R5, R0, PT ;  /* 0x000000000500720c */ /* 0x004fda0003f04270 */
[----:B------:R-:W-:Y:S05]  /*0100*/  @!P0 EXIT ;  /* 0x000000000000894d */ /* 0x000fea0003800000 */
[----:B------:R-:W-:Y:S04]  /*0110*/  STG.E desc[UR4][R2.64], R0 ;  /* 0x0000000002007986 */ /* 0x000fe8000c101904 */
[----:B------:R-:W-:Y:S01]  /*0120*/  STG.E desc[UR4][R2.64+0x4], R5 ;  /* 0x0000040502007986 */ /* 0x000fe2000c101904 */
[----:B------:R-:W-:Y:S05]  /*0130*/  EXIT ;  /* 0x000000000000794d */ /* 0x000fea0003800000 */
.L_x_0:
        /* <DEDUP_REMOVED lines=10> */
.L_x_1:
[----:B------:R-:W-:-:S00]  /*01e0*/  BRA `(.L_x_1) ;  /* 0xfffffffc00fc7947 */ /* 0x000fc0000383ffff */
[----:B------:R-:W-:-:S00]  /*01f0*/  NOP ;  /* 0x0000000000007918 */ /* 0x000fc00000000000 */
        /* <DEDUP_REMOVED lines=8> */
.L_x_2:


//--------------------- .nv.shared.reserved.0     --------------------------
	.section	.nv.shared.reserved.0,"aw",@nobits
	.weak		__nv_reservedSMEM_offset_0_alias
	.size		__nv_reservedSMEM_offset_0_alias, 0, 64
	.other		__nv_reservedSMEM_offset_0_alias,@"STO_CUDA_RESERVED_SHARED STV_DEFAULT"
__nv_reservedSMEM_offset_0_alias:
	.zero		0
	.zero		64


//--------------------- .nv.constant0._Z11bubble_sortPii --------------------------
	.section	.nv.constant0._Z11bubble_sortPii,"a",@progbits
	.sectionflags	@""
	.align	4
.nv.constant0._Z11bubble_sortPii:
	.zero		908


//--------------------- SYMBOLS --------------------------

	.type		.nv.reservedSmem.offset0,@object
	.size		.nv.reservedSmem.offset0,0x4
